//
// Generated by NVIDIA NVVM Compiler
//
// Compiler Build ID: CL-36424714
// Cuda compilation tools, release 13.0, V13.0.88
// Based on NVVM 20.0.0
//

.version 9.0
.target sm_100
.address_size 64

	// .globl	_Z9addKernelPiPKiS1_

.visible .entry _Z9addKernelPiPKiS1_(
	.param .u64 .ptr .align 1 _Z9addKernelPiPKiS1__param_0,
	.param .u64 .ptr .align 1 _Z9addKernelPiPKiS1__param_1,
	.param .u64 .ptr .align 1 _Z9addKernelPiPKiS1__param_2
)
{
	.reg .b32 	%r<5>;
	.reg .b64 	%rd<11>;

	ld.param.u64 	%rd1, [_Z9addKernelPiPKiS1__param_0];
	ld.param.u64 	%rd2, [_Z9addKernelPiPKiS1__param_1];
	ld.param.u64 	%rd3, [_Z9addKernelPiPKiS1__param_2];
	cvta.to.global.u64 	%rd4, %rd1;
	cvta.to.global.u64 	%rd5, %rd3;
	cvta.to.global.u64 	%rd6, %rd2;
	mov.u32 	%r1, %tid.x;
	mul.wide.u32 	%rd7, %r1, 4;
	add.s64 	%rd8, %rd6, %rd7;
	ld.global.u32 	%r2, [%rd8];
	add.s64 	%rd9, %rd5, %rd7;
	ld.global.u32 	%r3, [%rd9];
	add.s32 	%r4, %r3, %r2;
	add.s64 	%rd10, %rd4, %rd7;
	st.global.u32 	[%rd10], %r4;
	ret;

}
	// .globl	_Z17somar_vetores_gpuPyS_S_
.visible .entry _Z17somar_vetores_gpuPyS_S_(
	.param .u64 .ptr .align 1 _Z17somar_vetores_gpuPyS_S__param_0,
	.param .u64 .ptr .align 1 _Z17somar_vetores_gpuPyS_S__param_1,
	.param .u64 .ptr .align 1 _Z17somar_vetores_gpuPyS_S__param_2
)
{
	.reg .pred 	%p<2>;
	.reg .b32 	%r<2>;
	.reg .b64 	%rd<14>;

	ld.param.u64 	%rd1, [_Z17somar_vetores_gpuPyS_S__param_0];
	ld.param.u64 	%rd2, [_Z17somar_vetores_gpuPyS_S__param_1];
	ld.param.u64 	%rd3, [_Z17somar_vetores_gpuPyS_S__param_2];
	mov.u32 	%r1, %ctaid.x;
	setp.gt.u32 	%p1, %r1, 999;
	@%p1 bra 	$L__BB1_2;
	cvta.to.global.u64 	%rd4, %rd1;
	cvta.to.global.u64 	%rd5, %rd2;
	cvta.to.global.u64 	%rd6, %rd3;
	mul.wide.u32 	%rd7, %r1, 8;
	add.s64 	%rd8, %rd4, %rd7;
	ld.global.u64 	%rd9, [%rd8];
	add.s64 	%rd10, %rd5, %rd7;
	ld.global.u64 	%rd11, [%rd10];
	add.s64 	%rd12, %rd11, %rd9;
	add.s64 	%rd13, %rd6, %rd7;
	st.global.u64 	[%rd13], %rd12;
$L__BB1_2:
	ret;

}


// ===== COMPILED SASS (sm_100) =====

	.target	sm_100

	.elftype	@"ET_EXEC"


//--------------------- .note.nv.tkinfo           --------------------------
	.section	.note.nv.tkinfo,"",@"SHT_NOTE"
	.sectionflags	@"SHF_NOTE_NV_TKINFO"
	.tkinfo
        /*0018*/ 	.word	0x00000002
        /*0030*/ 	.string	""
        /*0030*/ 	.string	"ptxas"
        /*0030*/ 	.string	"Cuda compilation tools, release 13.0, V13.0.88"
        /*0030*/ 	.string	"Build cuda_13.0.r13.0/compiler.36424714_0"
        /*0030*/ 	.string	"-arch sm_100 -m 64 "



//--------------------- .note.nv.cuinfo           --------------------------
	.section	.note.nv.cuinfo,"",@"SHT_NOTE"
	.sectionflags	@"SHF_NOTE_NV_CUINFO"
        /*0018*/ 	.short	0x0002
        /*001a*/ 	.short	0x0064
        /*001c*/ 	.short	0x0082
	.zero		2


//--------------------- .nv.info                  --------------------------
	.section	.nv.info,"",@"SHT_CUDA_INFO"
	.align	4


	//----- nvinfo : EIATTR_REGCOUNT
	.align		4
        /*0000*/ 	.byte	0x04, 0x2f
        /*0002*/ 	.short	(.L_1 - .L_0)
	.align		4
.L_0:
        /*0004*/ 	.word	index@(_Z9addKernelPiPKiS1_)
        /*0008*/ 	.word	0x0000000c


	//----- nvinfo : EIATTR_FRAME_SIZE
	.align		4
.L_1:
        /*000c*/ 	.byte	0x04, 0x11
        /*000e*/ 	.short	(.L_3 - .L_2)
	.align		4
.L_2:
        /*0010*/ 	.word	index@(_Z9addKernelPiPKiS1_)
        /*0014*/ 	.word	0x00000000


	//----- nvinfo : EIATTR_REGCOUNT
	.align		4
.L_3:
        /*0018*/ 	.byte	0x04, 0x2f
        /*001a*/ 	.short	(.L_5 - .L_4)
	.align		4
.L_4:
        /*001c*/ 	.word	index@(_Z17somar_vetores_gpuPyS_S_)
        /*0020*/ 	.word	0x0000000e


	//----- nvinfo : EIATTR_FRAME_SIZE
	.align		4
.L_5:
        /*0024*/ 	.byte	0x04, 0x11
        /*0026*/ 	.short	(.L_7 - .L_6)
	.align		4
.L_6:
        /*0028*/ 	.word	index@(_Z17somar_vetores_gpuPyS_S_)
        /*002c*/ 	.word	0x00000000


	//----- nvinfo : EIATTR_MIN_STACK_SIZE
	.align		4
.L_7:
        /*0030*/ 	.byte	0x04, 0x12
        /*0032*/ 	.short	(.L_9 - .L_8)
	.align		4
.L_8:
        /*0034*/ 	.word	index@(_Z17somar_vetores_gpuPyS_S_)
        /*0038*/ 	.word	0x00000000


	//----- nvinfo : EIATTR_MIN_STACK_SIZE
	.align		4
.L_9:
        /*003c*/ 	.byte	0x04, 0x12
        /*003e*/ 	.short	(.L_11 - .L_10)
	.align		4
.L_10:
        /*0040*/ 	.word	index@(_Z9addKernelPiPKiS1_)
        /*0044*/ 	.word	0x00000000
.L_11:


//--------------------- .nv.compat                --------------------------
	.section	.nv.compat,"",@"SHT_CUDA_COMPAT_INFO"
	.align	4
        /*0000*/ 	.byte	0x02, 0x09, 0x00, 0x00, 0x02, 0x02, 0x01, 0x00, 0x02, 0x05, 0x05, 0x00, 0x03, 0x07, 0x01, 0x01
        /*0010*/ 	.byte	0x02, 0x03, 0x00, 0x00, 0x02, 0x06, 0x01, 0x00, 0x04, 0x0b, 0x08, 0x00, 0x09, 0x00, 0x00, 0x00
        /*0020*/ 	.byte	0x00, 0x00, 0x00, 0x00


//--------------------- .nv.info._Z17somar_vetores_gpuPyS_S_ --------------------------
	.section	.nv.info._Z17somar_vetores_gpuPyS_S_,"",@"SHT_CUDA_INFO"
	.sectionflags	@""
	.align	4


	//----- nvinfo : EIATTR_CUDA_API_VERSION
	.align		4
        /*0000*/ 	.byte	0x04, 0x37
        /*0002*/ 	.short	(.L_13 - .L_12)
.L_12:
        /*0004*/ 	.word	0x00000082


	//----- nvinfo : EIATTR_KPARAM_INFO
	.align		4
.L_13:
        /*0008*/ 	.byte	0x04, 0x17
        /*000a*/ 	.short	(.L_15 - .L_14)
.L_14:
        /*000c*/ 	.word	0x00000000
        /*0010*/ 	.short	0x0002
        /*0012*/ 	.short	0x0010
        /*0014*/ 	.byte	0x00, 0xf5, 0x21, 0x00


	//----- nvinfo : EIATTR_KPARAM_INFO
	.align		4
.L_15:
        /*0018*/ 	.byte	0x04, 0x17
        /*001a*/ 	.short	(.L_17 - .L_16)
.L_16:
        /*001c*/ 	.word	0x00000000
        /*0020*/ 	.short	0x0001
        /*0022*/ 	.short	0x0008
        /*0024*/ 	.byte	0x00, 0xf5, 0x21, 0x00


	//----- nvinfo : EIATTR_KPARAM_INFO
	.align		4
.L_17:
        /*0028*/ 	.byte	0x04, 0x17
        /*002a*/ 	.short	(.L_19 - .L_18)
.L_18:
        /*002c*/ 	.word	0x00000000
        /*0030*/ 	.short	0x0000
        /*0032*/ 	.short	0x0000
        /*0034*/ 	.byte	0x00, 0xf5, 0x21, 0x00


	//----- nvinfo : EIATTR_SPARSE_MMA_MASK
	.align		4
.L_19:
        /*0038*/ 	.byte	0x03, 0x50
        /*003a*/ 	.short	0x0000


	//----- nvinfo : EIATTR_MAXREG_COUNT
	.align		4
        /*003c*/ 	.byte	0x03, 0x1b
        /*003e*/ 	.short	0x00ff


	//----- nvinfo : EIATTR_MERCURY_ISA_VERSION
	.align		4
        /*0040*/ 	.byte	0x03, 0x5f
        /*0042*/ 	.short	0x0101


	//----- nvinfo : EIATTR_VRC_CTA_INIT_COUNT
	.align		4
        /*0044*/ 	.byte	0x02, 0x4a
	.zero		1
	.zero		1


	//----- nvinfo : EIATTR_EXIT_INSTR_OFFSETS
	.align		4
        /*0048*/ 	.byte	0x04, 0x1c
        /*004a*/ 	.short	(.L_21 - .L_20)


	//   ....[0]....
.L_20:
        /*004c*/ 	.word	0x00000030


	//   ....[1]....
        /*0050*/ 	.word	0x00000100


	//----- nvinfo : EIATTR_CBANK_PARAM_SIZE
	.align		4
.L_21:
        /*0054*/ 	.byte	0x03, 0x19
        /*0056*/ 	.short	0x0018


	//----- nvinfo : EIATTR_PARAM_CBANK
	.align		4
        /*0058*/ 	.byte	0x04, 0x0a
        /*005a*/ 	.short	(.L_23 - .L_22)
	.align		4
.L_22:
        /*005c*/ 	.word	index@(.nv.constant0._Z17somar_vetores_gpuPyS_S_)
        /*0060*/ 	.short	0x0380
        /*0062*/ 	.short	0x0018


	//----- nvinfo : EIATTR_SW_WAR
	.align		4
.L_23:
        /*0064*/ 	.byte	0x04, 0x36
        /*0066*/ 	.short	(.L_25 - .L_24)
.L_24:
        /*0068*/ 	.word	0x00000008
.L_25:


//--------------------- .nv.info._Z9addKernelPiPKiS1_ --------------------------
	.section	.nv.info._Z9addKernelPiPKiS1_,"",@"SHT_CUDA_INFO"
	.sectionflags	@""
	.align	4


	//----- nvinfo : EIATTR_CUDA_API_VERSION
	.align		4
        /*0000*/ 	.byte	0x04, 0x37
        /*0002*/ 	.short	(.L_27 - .L_26)
.L_26:
        /*0004*/ 	.word	0x00000082


	//----- nvinfo : EIATTR_KPARAM_INFO
	.align		4
.L_27:
        /*0008*/ 	.byte	0x04, 0x17
        /*000a*/ 	.short	(.L_29 - .L_28)
.L_28:
        /*000c*/ 	.word	0x00000000
        /*0010*/ 	.short	0x0002
        /*0012*/ 	.short	0x0010
        /*0014*/ 	.byte	0x00, 0xf5, 0x21, 0x00


	//----- nvinfo : EIATTR_KPARAM_INFO
	.align		4
.L_29:
        /*0018*/ 	.byte	0x04, 0x17
        /*001a*/ 	.short	(.L_31 - .L_30)
.L_30:
        /*001c*/ 	.word	0x00000000
        /*0020*/ 	.short	0x0001
        /*0022*/ 	.short	0x0008
        /*0024*/ 	.byte	0x00, 0xf5, 0x21, 0x00


	//----- nvinfo : EIATTR_KPARAM_INFO
	.align		4
.L_31:
        /*0028*/ 	.byte	0x04, 0x17
        /*002a*/ 	.short	(.L_33 - .L_32)
.L_32:
        /*002c*/ 	.word	0x00000000
        /*0030*/ 	.short	0x0000
        /*0032*/ 	.short	0x0000
        /*0034*/ 	.byte	0x00, 0xf5, 0x21, 0x00


	//----- nvinfo : EIATTR_SPARSE_MMA_MASK
	.align		4
.L_33:
        /*0038*/ 	.byte	0x03, 0x50
        /*003a*/ 	.short	0x0000


	//----- nvinfo : EIATTR_MAXREG_COUNT
	.align		4
        /*003c*/ 	.byte	0x03, 0x1b
        /*003e*/ 	.short	0x00ff


	//----- nvinfo : EIATTR_MERCURY_ISA_VERSION
	.align		4
        /*0040*/ 	.byte	0x03, 0x5f
        /*0042*/ 	.short	0x0101


	//----- nvinfo : EIATTR_VRC_CTA_INIT_COUNT
	.align		4
        /*0044*/ 	.byte	0x02, 0x4a
	.zero		1
	.zero		1


	//----- nvinfo : EIATTR_EXIT_INSTR_OFFSETS
	.align		4
        /*0048*/ 	.byte	0x04, 0x1c
        /*004a*/ 	.short	(.L_35 - .L_34)


	//   ....[0]....
.L_34:
        /*004c*/ 	.word	0x000000d0


	//----- nvinfo : EIATTR_CBANK_PARAM_SIZE
	.align		4
.L_35:
        /*0050*/ 	.byte	0x03, 0x19
        /*0052*/ 	.short	0x0018


	//----- nvinfo : EIATTR_PARAM_CBANK
	.align		4
        /*0054*/ 	.byte	0x04, 0x0a
        /*0056*/ 	.short	(.L_37 - .L_36)
	.align		4
.L_36:
        /*0058*/ 	.word	index@(.nv.constant0._Z9addKernelPiPKiS1_)
        /*005c*/ 	.short	0x0380
        /*005e*/ 	.short	0x0018


	//----- nvinfo : EIATTR_SW_WAR
	.align		4
.L_37:
        /*0060*/ 	.byte	0x04, 0x36
        /*0062*/ 	.short	(.L_39 - .L_38)
.L_38:
        /*0064*/ 	.word	0x00000008
.L_39:


//--------------------- .nv.callgraph             --------------------------
	.section	.nv.callgraph,"",@"SHT_CUDA_CALLGRAPH"
	.align	4
	.sectionentsize	8
	.align		4
        /*0000*/ 	.word	0x00000000
	.align		4
        /*0004*/ 	.word	0xffffffff
	.align		4
        /*0008*/ 	.word	0x00000000
	.align		4
        /*000c*/ 	.word	0xfffffffe
	.align		4
        /*0010*/ 	.word	0x00000000
	.align		4
        /*0014*/ 	.word	0xfffffffd
	.align		4
        /*0018*/ 	.word	0x00000000
	.align		4
        /*001c*/ 	.word	0xfffffffc


//--------------------- .text._Z17somar_vetores_gpuPyS_S_ --------------------------
	.section	.text._Z17somar_vetores_gpuPyS_S_,"ax",@progbits
	.align	128
        .global         _Z17somar_vetores_gpuPyS_S_
        .type           _Z17somar_vetores_gpuPyS_S_,@function
        .size           _Z17somar_vetores_gpuPyS_S_,(.L_x_2 - _Z17somar_vetores_gpuPyS_S_)
        .other          _Z17somar_vetores_gpuPyS_S_,@"STO_CUDA_ENTRY STV_DEFAULT"
_Z17somar_vetores_gpuPyS_S_:
.text._Z17somar_vetores_gpuPyS_S_:
[----:B------:R-:W-:Y:S01]  /*0000*/  LDC R1, c[0x0][0x37c] ;  /* 0x0000df00ff017b82 */ /* 0x000fe20000000800 */
[----:B------:R-:W0:Y:S02]  /*0010*/  S2R R11, SR_CTAID.X ;  /* 0x00000000000b7919 */ /* 0x000e240000002500 */
[----:B0-----:R-:W-:-:S13]  /*0020*/  ISETP.GT.U32.AND P0, PT, R11, 0x3e7, PT ;  /* 0x000003e70b00780c */ /* 0x001fda0003f04070 */
[----:B------:R-:W-:Y:S05]  /*0030*/  @P0 EXIT ;  /* 0x000000000000094d */ /* 0x000fea0003800000 */
[----:B------:R-:W0:Y:S01]  /*0040*/  LDC.64 R2, c[0x0][0x380] ;  /* 0x0000e000ff027b82 */ /* 0x000e220000000a00 */
[----:B------:R-:W1:Y:S07]  /*0050*/  LDCU.64 UR4, c[0x0][0x358] ;  /* 0x00006b00ff0477ac */ /* 0x000e6e0008000a00 */
[----:B------:R-:W2:Y:S08]  /*0060*/  LDC.64 R4, c[0x0][0x388] ;  /* 0x0000e200ff047b82 */ /* 0x000eb00000000a00 */
[----:B------:R-:W3:Y:S01]  /*0070*/  LDC.64 R6, c[0x0][0x390] ;  /* 0x0000e400ff067b82 */ /* 0x000ee20000000a00 */
[----:B0-----:R-:W-:-:S06]  /*0080*/  IMAD.WIDE.U32 R2, R11, 0x8, R2 ;  /* 0x000000080b027825 */ /* 0x001fcc00078e0002 */
[----:B-1----:R-:W4:Y:S01]  /*0090*/  LDG.E.64 R2, desc[UR4][R2.64] ;  /* 0x0000000402027981 */ /* 0x002f22000c1e1b00 */
[----:B--2---:R-:W-:-:S06]  /*00a0*/  IMAD.WIDE.U32 R4, R11, 0x8, R4 ;  /* 0x000000080b047825 */ /* 0x004fcc00078e0004 */
[----:B------:R-:W4:Y:S01]  /*00b0*/  LDG.E.64 R4, desc[UR4][R4.64] ;  /* 0x0000000404047981 */ /* 0x000f22000c1e1b00 */
[----:B---3--:R-:W-:Y:S01]  /*00c0*/  IMAD.WIDE.U32 R6, R11, 0x8, R6 ;  /* 0x000000080b067825 */ /* 0x008fe200078e0006 */
[----:B----4-:R-:W-:-:S04]  /*00d0*/  IADD3 R8, P0, PT, R2, R4, RZ ;  /* 0x0000000402087210 */ /* 0x010fc80007f1e0ff */
[----:B------:R-:W-:-:S05]  /*00e0*/  IADD3.X R9, PT, PT, R3, R5, RZ, P0, !PT ;  /* 0x0000000503097210 */ /* 0x000fca00007fe4ff */
[----:B------:R-:W-:Y:S01]  /*00f0*/  STG.E.64 desc[UR4][R6.64], R8 ;  /* 0x0000000806007986 */ /* 0x000fe2000c101b04 */
[----:B------:R-:W-:Y:S05]  /*0100*/  EXIT ;  /* 0x000000000000794d */ /* 0x000fea0003800000 */
.L_x_0:
[----:B------:R-:W-:-:S00]  /*0110*/  BRA `(.L_x_0) ;  /* 0xfffffffc00fc7947 */ /* 0x000fc0000383ffff */
[----:B------:R-:W-:-:S00]  /*0120*/  NOP ;  /* 0x0000000000007918 */ /* 0x000fc00000000000 */
        /* <DEDUP_REMOVED lines=13> */
.L_x_2:


//--------------------- .text._Z9addKernelPiPKiS1_ --------------------------
	.section	.text._Z9addKernelPiPKiS1_,"ax",@progbits
	.align	128
        .global         _Z9addKernelPiPKiS1_
        .type           _Z9addKernelPiPKiS1_,@function
        .size           _Z9addKernelPiPKiS1_,(.L_x_3 - _Z9addKernelPiPKiS1_)
        .other          _Z9addKernelPiPKiS1_,@"STO_CUDA_ENTRY STV_DEFAULT"
_Z9addKernelPiPKiS1_:
.text._Z9addKernelPiPKiS1_:
[----:B------:R-:W-:Y:S01]  /*0000*/  LDC R1, c[0x0][0x37c] ;  /* 0x0000df00ff017b82 */ /* 0x000fe20000000800 */
[----:B------:R-:W0:Y:S07]  /*0010*/  S2R R9, SR_TID.X ;  /* 0x0000000000097919 */ /* 0x000e2e0000002100 */
[----:B------:R-:W0:Y:S01]  /*0020*/  LDC.64 R2, c[0x0][0x388] ;  /* 0x0000e200ff027b82 */ /* 0x000e220000000a00 */
[----:B------:R-:W1:Y:S07]  /*0030*/  LDCU.64 UR4, c[0x0][0x358] ;  /* 0x00006b00ff0477ac */ /* 0x000e6e0008000a00 */
[----:B------:R-:W2:Y:S08]  /*0040*/  LDC.64 R4, c[0x0][0x390] ;  /* 0x0000e400ff047b82 */ /* 0x000eb00000000a00 */
[----:B------:R-:W3:Y:S01]  /*0050*/  LDC.64 R6, c[0x0][0x380] ;  /* 0x0000e000ff067b82 */ /* 0x000ee20000000a00 */
[----:B0-----:R-:W-:-:S04]  /*0060*/  IMAD.WIDE.U32 R2, R9, 0x4, R2 ;  /* 0x0000000409027825 */ /* 0x001fc800078e0002 */
[C---:B--2---:R-:W-:Y:S02]  /*0070*/  IMAD.WIDE.U32 R4, R9.reuse, 0x4, R4 ;  /* 0x0000000409047825 */ /* 0x044fe400078e0004 */
[----:B-1----:R-:W2:Y:S04]  /*0080*/  LDG.E R2, desc[UR4][R2.64] ;  /* 0x0000000402027981 */ /* 0x002ea8000c1e1900 */
[----:B------:R-:W2:Y:S01]  /*0090*/  LDG.E R5, desc[UR4][R4.64] ;  /* 0x0000000404057981 */ /* 0x000ea2000c1e1900 */
[----:B---3--:R-:W-:Y:S01]  /*00a0*/  IMAD.WIDE.U32 R6, R9, 0x4, R6 ;  /* 0x0000000409067825 */ /* 0x008fe200078e0006 */
[----:B--2---:R-:W-:-:S05]  /*00b0*/  IADD3 R9, PT, PT, R2, R5, RZ ;  /* 0x0000000502097210 */ /* 0x004fca0007ffe0ff */
[----:B------:R-:W-:Y:S01]  /*00c0*/  STG.E desc[UR4][R6.64], R9 ;  /* 0x0000000906007986 */ /* 0x000fe2000c101904 */
[----:B------:R-:W-:Y:S05]  /*00d0*/  EXIT ;  /* 0x000000000000794d */ /* 0x000fea0003800000 */
.L_x_1:
        /* <DEDUP_REMOVED lines=10> */
.L_x_3:


//--------------------- .nv.shared.reserved.0     --------------------------
	.section	.nv.shared.reserved.0,"aw",@nobits
	.weak		__nv_reservedSMEM_offset_0_alias
	.size		__nv_reservedSMEM_offset_0_alias, 0, 64
	.other		__nv_reservedSMEM_offset_0_alias,@"STO_CUDA_RESERVED_SHARED STV_DEFAULT"
__nv_reservedSMEM_offset_0_alias:
	.zero		0
	.zero		64


//--------------------- .nv.constant0._Z17somar_vetores_gpuPyS_S_ --------------------------
	.section	.nv.constant0._Z17somar_vetores_gpuPyS_S_,"a",@progbits
	.sectionflags	@""
	.align	4
.nv.constant0._Z17somar_vetores_gpuPyS_S_:
	.zero		920


//--------------------- .nv.constant0._Z9addKernelPiPKiS1_ --------------------------
	.section	.nv.constant0._Z9addKernelPiPKiS1_,"a",@progbits
	.sectionflags	@""
	.align	4
.nv.constant0._Z9addKernelPiPKiS1_:
	.zero		920


//--------------------- SYMBOLS --------------------------

	.type		.nv.reservedSmem.offset0,@object
	.size		.nv.reservedSmem.offset0,0x4
